//
// Generated by NVIDIA NVVM Compiler
//
// Compiler Build ID: CL-36424714
// Cuda compilation tools, release 13.0, V13.0.88
// Based on NVVM 20.0.0
//

.version 9.0
.target sm_100
.address_size 64

	// .globl	_Z32KoggeStoneScanDoubleBufferKernelPfS_j
// _ZZ32KoggeStoneScanDoubleBufferKernelPfS_jE14buffer_1_array has been demoted
// _ZZ32KoggeStoneScanDoubleBufferKernelPfS_jE14buffer_2_array has been demoted

.visible .entry _Z32KoggeStoneScanDoubleBufferKernelPfS_j(
	.param .u64 .ptr .align 1 _Z32KoggeStoneScanDoubleBufferKernelPfS_j_param_0,
	.param .u64 .ptr .align 1 _Z32KoggeStoneScanDoubleBufferKernelPfS_j_param_1,
	.param .u32 _Z32KoggeStoneScanDoubleBufferKernelPfS_j_param_2
)
{
	.reg .pred 	%p<12>;
	.reg .b32 	%r<31>;
	.reg .b32 	%f<10>;
	.reg .b64 	%rd<11>;
	// demoted variable
	.shared .align 4 .b8 _ZZ32KoggeStoneScanDoubleBufferKernelPfS_jE14buffer_1_array[128];
	// demoted variable
	.shared .align 4 .b8 _ZZ32KoggeStoneScanDoubleBufferKernelPfS_jE14buffer_2_array[128];
	ld.param.u64 	%rd2, [_Z32KoggeStoneScanDoubleBufferKernelPfS_j_param_0];
	ld.param.u64 	%rd3, [_Z32KoggeStoneScanDoubleBufferKernelPfS_j_param_1];
	ld.param.u32 	%r10, [_Z32KoggeStoneScanDoubleBufferKernelPfS_j_param_2];
	cvta.to.global.u64 	%rd1, %rd3;
	mov.u32 	%r11, %ctaid.x;
	mov.u32 	%r1, %ntid.x;
	mov.u32 	%r2, %tid.x;
	mad.lo.s32 	%r3, %r11, %r1, %r2;
	setp.ge.u32 	%p3, %r3, %r10;
	shl.b32 	%r12, %r2, 2;
	mov.u32 	%r13, _ZZ32KoggeStoneScanDoubleBufferKernelPfS_jE14buffer_1_array;
	add.s32 	%r4, %r13, %r12;
	@%p3 bra 	$L__BB0_2;
	cvta.to.global.u64 	%rd4, %rd2;
	mul.wide.u32 	%rd5, %r3, 4;
	add.s64 	%rd6, %rd4, %rd5;
	ld.global.f32 	%f1, [%rd6];
	st.shared.f32 	[%r4], %f1;
	bra.uni 	$L__BB0_3;
$L__BB0_2:
	mov.b32 	%r14, 0;
	st.shared.u32 	[%r4], %r14;
$L__BB0_3:
	setp.lt.u32 	%p5, %r1, 2;
	mov.u32 	%r16, _ZZ32KoggeStoneScanDoubleBufferKernelPfS_jE14buffer_2_array;
	add.s32 	%r5, %r16, %r12;
	mov.pred 	%p11, -1;
	@%p5 bra 	$L__BB0_11;
	mov.b32 	%r30, 0;
	mov.b32 	%r29, 1;
$L__BB0_5:
	mov.u32 	%r7, %r30;
	bar.sync 	0;
	setp.lt.u32 	%p6, %r2, %r29;
	@%p6 bra 	$L__BB0_9;
	and.b32  	%r19, %r7, 1;
	setp.eq.b32 	%p7, %r19, 1;
	@%p7 bra 	$L__BB0_8;
	ld.shared.f32 	%f5, [%r4];
	sub.s32 	%r24, %r2, %r29;
	shl.b32 	%r25, %r24, 2;
	add.s32 	%r27, %r13, %r25;
	ld.shared.f32 	%f6, [%r27];
	add.f32 	%f7, %f5, %f6;
	st.shared.f32 	[%r5], %f7;
	bra.uni 	$L__BB0_9;
$L__BB0_8:
	ld.shared.f32 	%f2, [%r5];
	sub.s32 	%r20, %r2, %r29;
	shl.b32 	%r21, %r20, 2;
	add.s32 	%r23, %r16, %r21;
	ld.shared.f32 	%f3, [%r23];
	add.f32 	%f4, %f2, %f3;
	st.shared.f32 	[%r4], %f4;
$L__BB0_9:
	add.s32 	%r30, %r7, 1;
	shl.b32 	%r29, %r29, 1;
	setp.lt.u32 	%p8, %r29, %r1;
	@%p8 bra 	$L__BB0_5;
	and.b32  	%r28, %r7, 1;
	setp.eq.b32 	%p11, %r28, 1;
$L__BB0_11:
	setp.ge.u32 	%p9, %r3, %r10;
	@%p9 bra 	$L__BB0_15;
	not.pred 	%p10, %p11;
	@%p10 bra 	$L__BB0_14;
	ld.shared.f32 	%f9, [%r4];
	mul.wide.u32 	%rd9, %r3, 4;
	add.s64 	%rd10, %rd1, %rd9;
	st.global.f32 	[%rd10], %f9;
	bra.uni 	$L__BB0_15;
$L__BB0_14:
	ld.shared.f32 	%f8, [%r5];
	mul.wide.u32 	%rd7, %r3, 4;
	add.s64 	%rd8, %rd1, %rd7;
	st.global.f32 	[%rd8], %f8;
$L__BB0_15:
	ret;

}


// ===== COMPILED SASS (sm_100) =====

	.target	sm_100

	.elftype	@"ET_EXEC"


//--------------------- .note.nv.tkinfo           --------------------------
	.section	.note.nv.tkinfo,"",@"SHT_NOTE"
	.sectionflags	@"SHF_NOTE_NV_TKINFO"
	.tkinfo
        /*0018*/ 	.word	0x00000002
        /*0030*/ 	.string	""
        /*0030*/ 	.string	"ptxas"
        /*0030*/ 	.string	"Cuda compilation tools, release 13.0, V13.0.88"
        /*0030*/ 	.string	"Build cuda_13.0.r13.0/compiler.36424714_0"
        /*0030*/ 	.string	"-arch sm_100 -m 64 "



//--------------------- .note.nv.cuinfo           --------------------------
	.section	.note.nv.cuinfo,"",@"SHT_NOTE"
	.sectionflags	@"SHF_NOTE_NV_CUINFO"
        /*0018*/ 	.short	0x0002
        /*001a*/ 	.short	0x0064
        /*001c*/ 	.short	0x0082
	.zero		2


//--------------------- .nv.info                  --------------------------
	.section	.nv.info,"",@"SHT_CUDA_INFO"
	.align	4


	//----- nvinfo : EIATTR_REGCOUNT
	.align		4
        /*0000*/ 	.byte	0x04, 0x2f
        /*0002*/ 	.short	(.L_1 - .L_0)
	.align		4
.L_0:
        /*0004*/ 	.word	index@(_Z32KoggeStoneScanDoubleBufferKernelPfS_j)
        /*0008*/ 	.word	0x0000000e


	//----- nvinfo : EIATTR_FRAME_SIZE
	.align		4
.L_1:
        /*000c*/ 	.byte	0x04, 0x11
        /*000e*/ 	.short	(.L_3 - .L_2)
	.align		4
.L_2:
        /*0010*/ 	.word	index@(_Z32KoggeStoneScanDoubleBufferKernelPfS_j)
        /*0014*/ 	.word	0x00000000


	//----- nvinfo : EIATTR_MIN_STACK_SIZE
	.align		4
.L_3:
        /*0018*/ 	.byte	0x04, 0x12
        /*001a*/ 	.short	(.L_5 - .L_4)
	.align		4
.L_4:
        /*001c*/ 	.word	index@(_Z32KoggeStoneScanDoubleBufferKernelPfS_j)
        /*0020*/ 	.word	0x00000000
.L_5:


//--------------------- .nv.compat                --------------------------
	.section	.nv.compat,"",@"SHT_CUDA_COMPAT_INFO"
	.align	4
        /*0000*/ 	.byte	0x02, 0x09, 0x00, 0x00, 0x02, 0x02, 0x01, 0x00, 0x02, 0x05, 0x05, 0x00, 0x03, 0x07, 0x01, 0x01
        /*0010*/ 	.byte	0x02, 0x03, 0x00, 0x00, 0x02, 0x06, 0x01, 0x00, 0x04, 0x0b, 0x08, 0x00, 0x09, 0x00, 0x00, 0x00
        /*0020*/ 	.byte	0x00, 0x00, 0x00, 0x00


//--------------------- .nv.info._Z32KoggeStoneScanDoubleBufferKernelPfS_j --------------------------
	.section	.nv.info._Z32KoggeStoneScanDoubleBufferKernelPfS_j,"",@"SHT_CUDA_INFO"
	.sectionflags	@""
	.align	4


	//----- nvinfo : EIATTR_CUDA_API_VERSION
	.align		4
        /*0000*/ 	.byte	0x04, 0x37
        /*0002*/ 	.short	(.L_7 - .L_6)
.L_6:
        /*0004*/ 	.word	0x00000082


	//----- nvinfo : EIATTR_KPARAM_INFO
	.align		4
.L_7:
        /*0008*/ 	.byte	0x04, 0x17
        /*000a*/ 	.short	(.L_9 - .L_8)
.L_8:
        /*000c*/ 	.word	0x00000000
        /*0010*/ 	.short	0x0002
        /*0012*/ 	.short	0x0010
        /*0014*/ 	.byte	0x00, 0xf0, 0x11, 0x00


	//----- nvinfo : EIATTR_KPARAM_INFO
	.align		4
.L_9:
        /*0018*/ 	.byte	0x04, 0x17
        /*001a*/ 	.short	(.L_11 - .L_10)
.L_10:
        /*001c*/ 	.word	0x00000000
        /*0020*/ 	.short	0x0001
        /*0022*/ 	.short	0x0008
        /*0024*/ 	.byte	0x00, 0xf5, 0x21, 0x00


	//----- nvinfo : EIATTR_KPARAM_INFO
	.align		4
.L_11:
        /*0028*/ 	.byte	0x04, 0x17
        /*002a*/ 	.short	(.L_13 - .L_12)
.L_12:
        /*002c*/ 	.word	0x00000000
        /*0030*/ 	.short	0x0000
        /*0032*/ 	.short	0x0000
        /*0034*/ 	.byte	0x00, 0xf5, 0x21, 0x00


	//----- nvinfo : EIATTR_SPARSE_MMA_MASK
	.align		4
.L_13:
        /*0038*/ 	.byte	0x03, 0x50
        /*003a*/ 	.short	0x0000


	//----- nvinfo : EIATTR_MAXREG_COUNT
	.align		4
        /*003c*/ 	.byte	0x03, 0x1b
        /*003e*/ 	.short	0x00ff


	//----- nvinfo : EIATTR_NUM_BARRIERS
	.align		4
        /*0040*/ 	.byte	0x02, 0x4c
        /*0042*/ 	.byte	0x01
	.zero		1


	//----- nvinfo : EIATTR_MERCURY_ISA_VERSION
	.align		4
        /*0044*/ 	.byte	0x03, 0x5f
        /*0046*/ 	.short	0x0101


	//----- nvinfo : EIATTR_VRC_CTA_INIT_COUNT
	.align		4
        /*0048*/ 	.byte	0x02, 0x4a
	.zero		1
	.zero		1


	//----- nvinfo : EIATTR_EXIT_INSTR_OFFSETS
	.align		4
        /*004c*/ 	.byte	0x04, 0x1c
        /*004e*/ 	.short	(.L_15 - .L_14)


	//   ....[0]....
.L_14:
        /*0050*/ 	.word	0x00000370


	//   ....[1]....
        /*0054*/ 	.word	0x000003c0


	//   ....[2]....
        /*0058*/ 	.word	0x00000410


	//----- nvinfo : EIATTR_CRS_STACK_SIZE
	.align		4
.L_15:
        /*005c*/ 	.byte	0x04, 0x1e
        /*005e*/ 	.short	(.L_17 - .L_16)
.L_16:
        /*0060*/ 	.word	0x00000000


	//----- nvinfo : EIATTR_CBANK_PARAM_SIZE
	.align		4
.L_17:
        /*0064*/ 	.byte	0x03, 0x19
        /*0066*/ 	.short	0x0014


	//----- nvinfo : EIATTR_PARAM_CBANK
	.align		4
        /*0068*/ 	.byte	0x04, 0x0a
        /*006a*/ 	.short	(.L_19 - .L_18)
	.align		4
.L_18:
        /*006c*/ 	.word	index@(.nv.constant0._Z32KoggeStoneScanDoubleBufferKernelPfS_j)
        /*0070*/ 	.short	0x0380
        /*0072*/ 	.short	0x0014


	//----- nvinfo : EIATTR_SW_WAR
	.align		4
.L_19:
        /*0074*/ 	.byte	0x04, 0x36
        /*0076*/ 	.short	(.L_21 - .L_20)
.L_20:
        /*0078*/ 	.word	0x00000008
.L_21:


//--------------------- .nv.callgraph             --------------------------
	.section	.nv.callgraph,"",@"SHT_CUDA_CALLGRAPH"
	.align	4
	.sectionentsize	8
	.align		4
        /*0000*/ 	.word	0x00000000
	.align		4
        /*0004*/ 	.word	0xffffffff
	.align		4
        /*0008*/ 	.word	0x00000000
	.align		4
        /*000c*/ 	.word	0xfffffffe
	.align		4
        /*0010*/ 	.word	0x00000000
	.align		4
        /*0014*/ 	.word	0xfffffffd
	.align		4
        /*0018*/ 	.word	0x00000000
	.align		4
        /*001c*/ 	.word	0xfffffffc


//--------------------- .text._Z32KoggeStoneScanDoubleBufferKernelPfS_j --------------------------
	.section	.text._Z32KoggeStoneScanDoubleBufferKernelPfS_j,"ax",@progbits
	.align	128
        .global         _Z32KoggeStoneScanDoubleBufferKernelPfS_j
        .type           _Z32KoggeStoneScanDoubleBufferKernelPfS_j,@function
        .size           _Z32KoggeStoneScanDoubleBufferKernelPfS_j,(.L_x_6 - _Z32KoggeStoneScanDoubleBufferKernelPfS_j)
        .other          _Z32KoggeStoneScanDoubleBufferKernelPfS_j,@"STO_CUDA_ENTRY STV_DEFAULT"
_Z32KoggeStoneScanDoubleBufferKernelPfS_j:
.text._Z32KoggeStoneScanDoubleBufferKernelPfS_j:
[----:B------:R-:W-:Y:S01]  /*0000*/  LDC R1, c[0x0][0x37c] ;  /* 0x0000df00ff017b82 */ /* 0x000fe20000000800 */
[----:B------:R-:W0:Y:S07]  /*0010*/  S2R R10, SR_TID.X ;  /* 0x00000000000a7919 */ /* 0x000e2e0000002100 */
[----:B------:R-:W0:Y:S01]  /*0020*/  S2UR UR4, SR_CTAID.X ;  /* 0x00000000000479c3 */ /* 0x000e220000002500 */
[----:B------:R-:W1:Y:S01]  /*0030*/  LDCU UR5, c[0x0][0x390] ;  /* 0x00007200ff0577ac */ /* 0x000e620008000800 */
[----:B------:R-:W2:Y:S06]  /*0040*/  LDCU.64 UR8, c[0x0][0x358] ;  /* 0x00006b00ff0877ac */ /* 0x000eac0008000a00 */
[----:B------:R-:W0:Y:S02]  /*0050*/  LDC R9, c[0x0][0x360] ;  /* 0x0000d800ff097b82 */ /* 0x000e240000000800 */
[----:B0-----:R-:W-:-:S05]  /*0060*/  IMAD R0, R9, UR4, R10 ;  /* 0x0000000409007c24 */ /* 0x001fca000f8e020a */
[----:B-1----:R-:W-:-:S13]  /*0070*/  ISETP.GE.U32.AND P0, PT, R0, UR5, PT ;  /* 0x0000000500007c0c */ /* 0x002fda000bf06070 */
[----:B------:R-:W0:Y:S02]  /*0080*/  @!P0 LDC.64 R2, c[0x0][0x380] ;  /* 0x0000e000ff028b82 */ /* 0x000e240000000a00 */
[----:B0-----:R-:W-:-:S06]  /*0090*/  @!P0 IMAD.WIDE.U32 R2, R0, 0x4, R2 ;  /* 0x0000000400028825 */ /* 0x001fcc00078e0002 */
[----:B--2---:R-:W2:Y:S01]  /*00a0*/  @!P0 LDG.E R3, desc[UR8][R2.64] ;  /* 0x0000000802038981 */ /* 0x004ea2000c1e1900 */
[----:B------:R-:W0:Y:S01]  /*00b0*/  S2UR UR5, SR_CgaCtaId ;  /* 0x00000000000579c3 */ /* 0x000e220000008800 */
[----:B------:R-:W-:Y:S01]  /*00c0*/  UMOV UR4, 0x400 ;  /* 0x0000040000047882 */ /* 0x000fe20000000000 */
[----:B------:R-:W-:Y:S01]  /*00d0*/  ISETP.GE.U32.AND P1, PT, R9, 0x2, PT ;  /* 0x000000020900780c */ /* 0x000fe20003f26070 */
[----:B0-----:R-:W-:Y:S02]  /*00e0*/  ULEA UR6, UR5, UR4, 0x18 ;  /* 0x0000000405067291 */ /* 0x001fe4000f8ec0ff */
[----:B------:R-:W-:-:S04]  /*00f0*/  UIADD3 UR4, UPT, UPT, UR4, 0x80, URZ ;  /* 0x0000008004047890 */ /* 0x000fc8000fffe0ff */
[----:B------:R-:W-:Y:S01]  /*0100*/  LEA R4, R10, UR6, 0x2 ;  /* 0x000000060a047c11 */ /* 0x000fe2000f8e10ff */
[----:B------:R-:W-:-:S06]  /*0110*/  ULEA UR4, UR5, UR4, 0x18 ;  /* 0x0000000405047291 */ /* 0x000fcc000f8ec0ff */
[----:B------:R-:W-:Y:S01]  /*0120*/  LEA R5, R10, UR4, 0x2 ;  /* 0x000000040a057c11 */ /* 0x000fe2000f8e10ff */
[----:B--2---:R0:W-:Y:S04]  /*0130*/  @!P0 STS [R4], R3 ;  /* 0x0000000304008388 */ /* 0x0041e80000000800 */
[----:B------:R0:W-:Y:S01]  /*0140*/  @P0 STS [R4], RZ ;  /* 0x000000ff04000388 */ /* 0x0001e20000000800 */
[----:B------:R-:W-:Y:S01]  /*0150*/  PLOP3.LUT P0, PT, PT, PT, PT, 0x80, 0x8 ;  /* 0x000000000008781c */ /* 0x000fe20003f0f070 */
[----:B------:R-:W-:-:S12]  /*0160*/  @!P1 BRA `(.L_x_0) ;  /* 0x0000000000789947 */ /* 0x000fd80003800000 */
[----:B------:R-:W-:Y:S01]  /*0170*/  IMAD.MOV.U32 R2, RZ, RZ, RZ ;  /* 0x000000ffff027224 */ /* 0x000fe200078e00ff */
[----:B------:R-:W-:-:S06]  /*0180*/  UMOV UR5, 0x1 ;  /* 0x0000000100057882 */ /* 0x000fcc0000000000 */
.L_x_4:
[----:B------:R-:W-:Y:S01]  /*0190*/  BAR.SYNC.DEFER_BLOCKING 0x0 ;  /* 0x0000000000007b1d */ /* 0x000fe20000010000 */
[----:B------:R-:W-:Y:S01]  /*01a0*/  ISETP.GE.U32.AND P0, PT, R10, UR5, PT ;  /* 0x000000050a007c0c */ /* 0x000fe2000bf06070 */
[----:B------:R-:W-:-:S04]  /*01b0*/  IMAD.MOV.U32 R11, RZ, RZ, R2 ;  /* 0x000000ffff0b7224 */ /* 0x000fc800078e0002 */
[----:B------:R-:W-:Y:S08]  /*01c0*/  BSSY.RECONVERGENT B0, `(.L_x_1) ;  /* 0x0000012000007945 */ /* 0x000ff00003800200 */
[----:B-12---:R-:W-:Y:S05]  /*01d0*/  @!P0 BRA `(.L_x_2) ;  /* 0x0000000000408947 */ /* 0x006fea0003800000 */
[----:B0-----:R-:W-:-:S04]  /*01e0*/  LOP3.LUT R3, R2, 0x1, RZ, 0xc0, !PT ;  /* 0x0000000102037812 */ /* 0x001fc800078ec0ff */
[----:B------:R-:W-:-:S13]  /*01f0*/  ISETP.NE.U32.AND P0, PT, R3, 0x1, PT ;  /* 0x000000010300780c */ /* 0x000fda0003f05070 */
[----:B------:R-:W-:Y:S05]  /*0200*/  @!P0 BRA `(.L_x_3) ;  /* 0x00000000001c8947 */ /* 0x000fea0003800000 */
[----:B------:R-:W-:-:S05]  /*0210*/  VIADD R3, R10, -UR5 ;  /* 0x800000050a037c36 */ /* 0x000fca0008000000 */
[----:B------:R-:W-:Y:S02]  /*0220*/  LEA R6, R3, UR6, 0x2 ;  /* 0x0000000603067c11 */ /* 0x000fe4000f8e10ff */
[----:B------:R-:W-:Y:S04]  /*0230*/  LDS R3, [R4] ;  /* 0x0000000004037984 */ /* 0x000fe80000000800 */
[----:B------:R-:W0:Y:S02]  /*0240*/  LDS R6, [R6] ;  /* 0x0000000006067984 */ /* 0x000e240000000800 */
[----:B0-----:R-:W-:-:S05]  /*0250*/  FADD R8, R3, R6 ;  /* 0x0000000603087221 */ /* 0x001fca0000000000 */
[----:B------:R1:W-:Y:S01]  /*0260*/  STS [R5], R8 ;  /* 0x0000000805007388 */ /* 0x0003e20000000800 */
[----:B------:R-:W-:Y:S05]  /*0270*/  BRA `(.L_x_2) ;  /* 0x0000000000187947 */ /* 0x000fea0003800000 */
.L_x_3:
[----:B------:R-:W-:Y:S01]  /*0280*/  VIADD R3, R10, -UR5 ;  /* 0x800000050a037c36 */ /* 0x000fe20008000000 */
[----:B------:R-:W-:Y:S04]  /*0290*/  LDS R6, [R5] ;  /* 0x0000000005067984 */ /* 0x000fe80000000800 */
[----:B------:R-:W-:-:S06]  /*02a0*/  LEA R3, R3, UR4, 0x2 ;  /* 0x0000000403037c11 */ /* 0x000fcc000f8e10ff */
[----:B------:R-:W0:Y:S02]  /*02b0*/  LDS R3, [R3] ;  /* 0x0000000003037984 */ /* 0x000e240000000800 */
[----:B0-----:R-:W-:-:S05]  /*02c0*/  FADD R7, R3, R6 ;  /* 0x0000000603077221 */ /* 0x001fca0000000000 */
[----:B------:R2:W-:Y:S02]  /*02d0*/  STS [R4], R7 ;  /* 0x0000000704007388 */ /* 0x0005e40000000800 */
.L_x_2:
[----:B------:R-:W-:Y:S05]  /*02e0*/  BSYNC.RECONVERGENT B0 ;  /* 0x0000000000007941 */ /* 0x000fea0003800200 */
.L_x_1:
[----:B------:R-:W-:Y:S01]  /*02f0*/  USHF.L.U32 UR5, UR5, 0x1, URZ ;  /* 0x0000000105057899 */ /* 0x000fe200080006ff */
[----:B------:R-:W-:-:S05]  /*0300*/  VIADD R2, R2, 0x1 ;  /* 0x0000000102027836 */ /* 0x000fca0000000000 */
[----:B------:R-:W-:-:S13]  /*0310*/  ISETP.LE.U32.AND P0, PT, R9, UR5, PT ;  /* 0x0000000509007c0c */ /* 0x000fda000bf03070 */
[----:B------:R-:W-:Y:S05]  /*0320*/  @!P0 BRA `(.L_x_4) ;  /* 0xfffffffc00988947 */ /* 0x000fea000383ffff */
[----:B------:R-:W-:-:S04]  /*0330*/  LOP3.LUT R11, R11, 0x1, RZ, 0xc0, !PT ;  /* 0x000000010b0b7812 */ /* 0x000fc800078ec0ff */
[----:B------:R-:W-:-:S13]  /*0340*/  ISETP.EQ.U32.AND P0, PT, R11, 0x1, PT ;  /* 0x000000010b00780c */ /* 0x000fda0003f02070 */
.L_x_0:
[----:B------:R-:W3:Y:S02]  /*0350*/  LDCU UR5, c[0x0][0x390] ;  /* 0x00007200ff0577ac */ /* 0x000ee40008000800 */
[----:B---3--:R-:W-:-:S13]  /*0360*/  ISETP.GE.U32.AND P1, PT, R0, UR5, PT ;  /* 0x0000000500007c0c */ /* 0x008fda000bf26070 */
[----:B------:R-:W-:Y:S05]  /*0370*/  @P1 EXIT ;  /* 0x000000000000194d */ /* 0x000fea0003800000 */
[----:B--2---:R-:W2:Y:S01]  /*0380*/  @P0 LDS R7, [R4] ;  /* 0x0000000004070984 */ /* 0x004ea20000000800 */
[----:B0-----:R-:W0:Y:S02]  /*0390*/  @P0 LDC.64 R2, c[0x0][0x388] ;  /* 0x0000e200ff020b82 */ /* 0x001e240000000a00 */
[----:B0-----:R-:W-:-:S05]  /*03a0*/  @P0 IMAD.WIDE.U32 R2, R0, 0x4, R2 ;  /* 0x0000000400020825 */ /* 0x001fca00078e0002 */
[----:B--2---:R0:W-:Y:S01]  /*03b0*/  @P0 STG.E desc[UR8][R2.64], R7 ;  /* 0x0000000702000986 */ /* 0x0041e2000c101908 */
[----:B------:R-:W-:Y:S05]  /*03c0*/  @P0 EXIT ;  /* 0x000000000000094d */ /* 0x000fea0003800000 */
[----:B-1----:R-:W1:Y:S01]  /*03d0*/  LDS R5, [R5] ;  /* 0x0000000005057984 */ /* 0x002e620000000800 */
[----:B0-----:R-:W0:Y:S02]  /*03e0*/  LDC.64 R2, c[0x0][0x388] ;  /* 0x0000e200ff027b82 */ /* 0x001e240000000a00 */
[----:B0-----:R-:W-:-:S05]  /*03f0*/  IMAD.WIDE.U32 R2, R0, 0x4, R2 ;  /* 0x0000000400027825 */ /* 0x001fca00078e0002 */
[----:B-1----:R-:W-:Y:S01]  /*0400*/  STG.E desc[UR8][R2.64], R5 ;  /* 0x0000000502007986 */ /* 0x002fe2000c101908 */
[----:B------:R-:W-:Y:S05]  /*0410*/  EXIT ;  /* 0x000000000000794d */ /* 0x000fea0003800000 */
.L_x_5:
[----:B------:R-:W-:-:S00]  /*0420*/  BRA `(.L_x_5) ;  /* 0xfffffffc00fc7947 */ /* 0x000fc0000383ffff */
[----:B------:R-:W-:-:S00]  /*0430*/  NOP ;  /* 0x0000000000007918 */ /* 0x000fc00000000000 */
        /* <DEDUP_REMOVED lines=12> */
.L_x_6:


//--------------------- .nv.shared._Z32KoggeStoneScanDoubleBufferKernelPfS_j --------------------------
	.section	.nv.shared._Z32KoggeStoneScanDoubleBufferKernelPfS_j,"aw",@nobits
	.sectionflags	@""
	.align	4
.nv.shared._Z32KoggeStoneScanDoubleBufferKernelPfS_j:
	.zero		1280


//--------------------- .nv.shared.reserved.0     --------------------------
	.section	.nv.shared.reserved.0,"aw",@nobits
	.weak		__nv_reservedSMEM_offset_0_alias
	.size		__nv_reservedSMEM_offset_0_alias, 0, 64
	.other		__nv_reservedSMEM_offset_0_alias,@"STO_CUDA_RESERVED_SHARED STV_DEFAULT"
__nv_reservedSMEM_offset_0_alias:
	.zero		0
	.zero		64


//--------------------- .nv.constant0._Z32KoggeStoneScanDoubleBufferKernelPfS_j --------------------------
	.section	.nv.constant0._Z32KoggeStoneScanDoubleBufferKernelPfS_j,"a",@progbits
	.sectionflags	@""
	.align	4
.nv.constant0._Z32KoggeStoneScanDoubleBufferKernelPfS_j:
	.zero		916


//--------------------- SYMBOLS --------------------------

	.type		.nv.reservedSmem.offset0,@object
	.size		.nv.reservedSmem.offset0,0x4
	.type		.nv.reservedSmem.cap,@object
	.size		.nv.reservedSmem.cap,0x4
